//
// Generated by NVIDIA NVVM Compiler
//
// Compiler Build ID: CL-36424714
// Cuda compilation tools, release 13.0, V13.0.88
// Based on NVVM 20.0.0
//

.version 9.0
.target sm_100
.address_size 64

	// .globl	_Z10cuda_hellov
.extern .func  (.param .b32 func_retval0) vprintf
(
	.param .b64 vprintf_param_0,
	.param .b64 vprintf_param_1
)
;
.global .align 1 .b8 $str[46] = {72, 101, 108, 108, 111, 32, 87, 111, 114, 108, 100, 32, 102, 114, 111, 109, 32, 71, 80, 85, 33, 32, 37, 100, 44, 32, 37, 100, 44, 32, 37, 100, 44, 32, 37, 100, 44, 32, 37, 100, 44, 32, 37, 100, 10};

.visible .entry _Z10cuda_hellov()
{
	.local .align 8 .b8 	__local_depot0[24];
	.reg .b64 	%SP;
	.reg .b64 	%SPL;
	.reg .b32 	%r<9>;
	.reg .b64 	%rd<5>;

	mov.u64 	%SPL, __local_depot0;
	cvta.local.u64 	%SP, %SPL;
	add.u64 	%rd1, %SP, 0;
	add.u64 	%rd2, %SPL, 0;
	mov.u32 	%r1, %tid.x;
	mov.u32 	%r2, %tid.y;
	mov.u32 	%r3, %tid.z;
	mov.u32 	%r4, %ctaid.x;
	mov.u32 	%r5, %ctaid.y;
	mov.u32 	%r6, %ctaid.z;
	st.local.v2.u32 	[%rd2], {%r1, %r2};
	st.local.v2.u32 	[%rd2+8], {%r3, %r4};
	st.local.v2.u32 	[%rd2+16], {%r5, %r6};
	mov.u64 	%rd3, $str;
	cvta.global.u64 	%rd4, %rd3;
	{ // callseq 0, 0
	.param .b64 param0;
	st.param.b64 	[param0], %rd4;
	.param .b64 param1;
	st.param.b64 	[param1], %rd1;
	.param .b32 retval0;
	call.uni (retval0), 
	vprintf, 
	(
	param0, 
	param1
	);
	ld.param.b32 	%r7, [retval0];
	} // callseq 0
	ret;

}


// ===== COMPILED SASS (sm_100) =====

	.target	sm_100

	.elftype	@"ET_EXEC"


//--------------------- .note.nv.tkinfo           --------------------------
	.section	.note.nv.tkinfo,"",@"SHT_NOTE"
	.sectionflags	@"SHF_NOTE_NV_TKINFO"
	.tkinfo
        /*0018*/ 	.word	0x00000002
        /*0030*/ 	.string	""
        /*0030*/ 	.string	"ptxas"
        /*0030*/ 	.string	"Cuda compilation tools, release 13.0, V13.0.88"
        /*0030*/ 	.string	"Build cuda_13.0.r13.0/compiler.36424714_0"
        /*0030*/ 	.string	"-arch sm_100 -m 64 "



//--------------------- .note.nv.cuinfo           --------------------------
	.section	.note.nv.cuinfo,"",@"SHT_NOTE"
	.sectionflags	@"SHF_NOTE_NV_CUINFO"
        /*0018*/ 	.short	0x0002
        /*001a*/ 	.short	0x0064
        /*001c*/ 	.short	0x0082
	.zero		2


//--------------------- .nv.info                  --------------------------
	.section	.nv.info,"",@"SHT_CUDA_INFO"
	.align	4


	//----- nvinfo : EIATTR_REGCOUNT
	.align		4
        /*0000*/ 	.byte	0x04, 0x2f
        /*0002*/ 	.short	(.L_2 - .L_1)
	.align		4
.L_1:
        /*0004*/ 	.word	index@(_Z10cuda_hellov)
        /*0008*/ 	.word	0x00000018


	//----- nvinfo : EIATTR_FRAME_SIZE
	.align		4
.L_2:
        /*000c*/ 	.byte	0x04, 0x11
        /*000e*/ 	.short	(.L_4 - .L_3)
	.align		4
.L_3:
        /*0010*/ 	.word	index@(_Z10cuda_hellov)
        /*0014*/ 	.word	0x00000018


	//----- nvinfo : EIATTR_MIN_STACK_SIZE
	.align		4
.L_4:
        /*0018*/ 	.byte	0x04, 0x12
        /*001a*/ 	.short	(.L_6 - .L_5)
	.align		4
.L_5:
        /*001c*/ 	.word	index@(_Z10cuda_hellov)
        /*0020*/ 	.word	0x00000018
.L_6:


//--------------------- .nv.compat                --------------------------
	.section	.nv.compat,"",@"SHT_CUDA_COMPAT_INFO"
	.align	4
        /*0000*/ 	.byte	0x02, 0x09, 0x00, 0x00, 0x02, 0x02, 0x01, 0x00, 0x02, 0x05, 0x05, 0x00, 0x03, 0x07, 0x01, 0x01
        /*0010*/ 	.byte	0x02, 0x03, 0x00, 0x00, 0x02, 0x06, 0x01, 0x00, 0x04, 0x0b, 0x08, 0x00, 0x09, 0x00, 0x00, 0x00
        /*0020*/ 	.byte	0x00, 0x00, 0x00, 0x00


//--------------------- .nv.info._Z10cuda_hellov  --------------------------
	.section	.nv.info._Z10cuda_hellov,"",@"SHT_CUDA_INFO"
	.sectionflags	@""
	.align	4


	//----- nvinfo : EIATTR_CUDA_API_VERSION
	.align		4
        /*0000*/ 	.byte	0x04, 0x37
        /*0002*/ 	.short	(.L_8 - .L_7)
.L_7:
        /*0004*/ 	.word	0x00000082


	//----- nvinfo : EIATTR_SPARSE_MMA_MASK
	.align		4
.L_8:
        /*0008*/ 	.byte	0x03, 0x50
        /*000a*/ 	.short	0x0000


	//----- nvinfo : EIATTR_MAXREG_COUNT
	.align		4
        /*000c*/ 	.byte	0x03, 0x1b
        /*000e*/ 	.short	0x00ff


	//----- nvinfo : EIATTR_EXTERNS
	.align		4
        /*0010*/ 	.byte	0x04, 0x0f
        /*0012*/ 	.short	(.L_10 - .L_9)


	//   ....[0]....
	.align		4
.L_9:
        /*0014*/ 	.word	index@(vprintf)


	//----- nvinfo : EIATTR_MERCURY_ISA_VERSION
	.align		4
.L_10:
        /*0018*/ 	.byte	0x03, 0x5f
        /*001a*/ 	.short	0x0101


	//----- nvinfo : EIATTR_VRC_CTA_INIT_COUNT
	.align		4
        /*001c*/ 	.byte	0x02, 0x4a
	.zero		1
	.zero		1


	//----- nvinfo : EIATTR_SYSCALL_OFFSETS
	.align		4
        /*0020*/ 	.byte	0x04, 0x46
        /*0022*/ 	.short	(.L_12 - .L_11)


	//   ....[0]....
.L_11:
        /*0024*/ 	.word	0x00000150


	//----- nvinfo : EIATTR_EXIT_INSTR_OFFSETS
	.align		4
.L_12:
        /*0028*/ 	.byte	0x04, 0x1c
        /*002a*/ 	.short	(.L_14 - .L_13)


	//   ....[0]....
.L_13:
        /*002c*/ 	.word	0x00000160


	//----- nvinfo : EIATTR_SW_WAR
	.align		4
.L_14:
        /*0030*/ 	.byte	0x04, 0x36
        /*0032*/ 	.short	(.L_16 - .L_15)
.L_15:
        /*0034*/ 	.word	0x00000008
.L_16:


//--------------------- .nv.callgraph             --------------------------
	.section	.nv.callgraph,"",@"SHT_CUDA_CALLGRAPH"
	.align	4
	.sectionentsize	8
	.align		4
        /*0000*/ 	.word	0x00000000
	.align		4
        /*0004*/ 	.word	0xffffffff
	.align		4
        /*0008*/ 	.word	index@(_Z10cuda_hellov)
	.align		4
        /*000c*/ 	.word	index@(vprintf)
	.align		4
        /*0010*/ 	.word	0x00000000
	.align		4
        /*0014*/ 	.word	0xfffffffe
	.align		4
        /*0018*/ 	.word	0x00000000
	.align		4
        /*001c*/ 	.word	0xfffffffd
	.align		4
        /*0020*/ 	.word	0x00000000
	.align		4
        /*0024*/ 	.word	0xfffffffc


//--------------------- .nv.constant4             --------------------------
	.section	.nv.constant4,"a",@progbits
	.align	8
	.align		8
.nv.constant4:
        /*0000*/ 	.dword	vprintf
	.align		8
        /*0008*/ 	.dword	$str


//--------------------- .text._Z10cuda_hellov     --------------------------
	.section	.text._Z10cuda_hellov,"ax",@progbits
	.align	128
        .global         _Z10cuda_hellov
        .type           _Z10cuda_hellov,@function
        .size           _Z10cuda_hellov,(.L_x_2 - _Z10cuda_hellov)
        .other          _Z10cuda_hellov,@"STO_CUDA_ENTRY STV_DEFAULT"
_Z10cuda_hellov:
.text._Z10cuda_hellov:
[----:B------:R-:W0:Y:S01]  /*0000*/  LDC R1, c[0x0][0x37c] ;  /* 0x0000df00ff017b82 */ /* 0x000e220000000800 */
[----:B------:R-:W1:Y:S01]  /*0010*/  S2R R8, SR_TID.X ;  /* 0x0000000000087919 */ /* 0x000e620000002100 */
[----:B0-----:R-:W-:Y:S01]  /*0020*/  VIADD R1, R1, 0xffffffe8 ;  /* 0xffffffe801017836 */ /* 0x001fe20000000000 */
[----:B------:R-:W-:Y:S01]  /*0030*/  MOV R0, 0x0 ;  /* 0x0000000000007802 */ /* 0x000fe20000000f00 */
[----:B------:R-:W0:Y:S01]  /*0040*/  LDCU UR4, c[0x0][0x2f8] ;  /* 0x00005f00ff0477ac */ /* 0x000e220008000800 */
[----:B------:R-:W1:Y:S03]  /*0050*/  S2R R9, SR_TID.Y ;  /* 0x0000000000097919 */ /* 0x000e660000002200 */
[----:B------:R2:W3:Y:S01]  /*0060*/  LDC.64 R2, c[0x4][R0] ;  /* 0x0100000000027b82 */ /* 0x0004e20000000a00 */
[----:B------:R-:W4:Y:S01]  /*0070*/  LDCU.64 UR6, c[0x4][0x8] ;  /* 0x01000100ff0677ac */ /* 0x000f220008000a00 */
[----:B------:R-:W5:Y:S01]  /*0080*/  S2R R10, SR_TID.Z ;  /* 0x00000000000a7919 */ /* 0x000f620000002300 */
[----:B------:R-:W2:Y:S01]  /*0090*/  LDCU UR5, c[0x0][0x2fc] ;  /* 0x00005f80ff0577ac */ /* 0x000ea20008000800 */
[----:B------:R-:W5:Y:S01]  /*00a0*/  S2R R11, SR_CTAID.X ;  /* 0x00000000000b7919 */ /* 0x000f620000002500 */
[----:B------:R-:W5:Y:S01]  /*00b0*/  S2R R12, SR_CTAID.Y ;  /* 0x00000000000c7919 */ /* 0x000f620000002600 */
[----:B------:R-:W5:Y:S01]  /*00c0*/  S2R R13, SR_CTAID.Z ;  /* 0x00000000000d7919 */ /* 0x000f620000002700 */
[----:B0-----:R-:W-:Y:S01]  /*00d0*/  IADD3 R6, P0, PT, R1, UR4, RZ ;  /* 0x0000000401067c10 */ /* 0x001fe2000ff1e0ff */
[----:B----4-:R-:W-:Y:S01]  /*00e0*/  IMAD.U32 R4, RZ, RZ, UR6 ;  /* 0x00000006ff047e24 */ /* 0x010fe2000f8e00ff */
[----:B------:R-:W-:-:S03]  /*00f0*/  MOV R5, UR7 ;  /* 0x0000000700057c02 */ /* 0x000fc60008000f00 */
[----:B--2---:R-:W-:Y:S01]  /*0100*/  IMAD.X R7, RZ, RZ, UR5, P0 ;  /* 0x00000005ff077e24 */ /* 0x004fe200080e06ff */
[----:B-1----:R0:W-:Y:S04]  /*0110*/  STL.64 [R1], R8 ;  /* 0x0000000801007387 */ /* 0x0021e80000100a00 */
[----:B-----5:R0:W-:Y:S04]  /*0120*/  STL.64 [R1+0x8], R10 ;  /* 0x0000080a01007387 */ /* 0x0201e80000100a00 */
[----:B------:R0:W-:Y:S02]  /*0130*/  STL.64 [R1+0x10], R12 ;  /* 0x0000100c01007387 */ /* 0x0001e40000100a00 */
[----:B------:R-:W-:-:S07]  /*0140*/  LEPC R20, `(.L_x_0) ;  /* 0x000000001014794e */ /* 0x000fce0000000000 */
[----:B0--3--:R-:W-:Y:S05]  /*0150*/  CALL.ABS.NOINC R2 ;  /* 0x0000000002007343 */ /* 0x009fea0003c00000 */
.L_x_0:
[----:B------:R-:W-:Y:S05]  /*0160*/  EXIT ;  /* 0x000000000000794d */ /* 0x000fea0003800000 */
.L_x_1:
[----:B------:R-:W-:-:S00]  /*0170*/  BRA `(.L_x_1) ;  /* 0xfffffffc00fc7947 */ /* 0x000fc0000383ffff */
[----:B------:R-:W-:-:S00]  /*0180*/  NOP ;  /* 0x0000000000007918 */ /* 0x000fc00000000000 */
[----:B------:R-:W-:-:S00]  /*0190*/  NOP ;  /* 0x0000000000007918 */ /* 0x000fc00000000000 */
[----:B------:R-:W-:-:S00]  /*01a0*/  NOP ;  /* 0x0000000000007918 */ /* 0x000fc00000000000 */
[----:B------:R-:W-:-:S00]  /*01b0*/  NOP ;  /* 0x0000000000007918 */ /* 0x000fc00000000000 */
[----:B------:R-:W-:-:S00]  /*01c0*/  NOP ;  /* 0x0000000000007918 */ /* 0x000fc00000000000 */
[----:B------:R-:W-:-:S00]  /*01d0*/  NOP ;  /* 0x0000000000007918 */ /* 0x000fc00000000000 */
[----:B------:R-:W-:-:S00]  /*01e0*/  NOP ;  /* 0x0000000000007918 */ /* 0x000fc00000000000 */
[----:B------:R-:W-:-:S00]  /*01f0*/  NOP ;  /* 0x0000000000007918 */ /* 0x000fc00000000000 */
.L_x_2:


//--------------------- .nv.global.init           --------------------------
	.section	.nv.global.init,"aw",@progbits
.nv.global.init:
	.type		$str,@object
	.size		$str,(.L_0 - $str)
$str:
        /*0000*/ 	.byte	0x48, 0x65, 0x6c, 0x6c, 0x6f, 0x20, 0x57, 0x6f, 0x72, 0x6c, 0x64, 0x20, 0x66, 0x72, 0x6f, 0x6d
        /*0010*/ 	.byte	0x20, 0x47, 0x50, 0x55, 0x21, 0x20, 0x25, 0x64, 0x2c, 0x20, 0x25, 0x64, 0x2c, 0x20, 0x25, 0x64
        /*0020*/ 	.byte	0x2c, 0x20, 0x25, 0x64, 0x2c, 0x20, 0x25, 0x64, 0x2c, 0x20, 0x25, 0x64, 0x0a, 0x00
.L_0:


//--------------------- .nv.shared.reserved.0     --------------------------
	.section	.nv.shared.reserved.0,"aw",@nobits
	.weak		__nv_reservedSMEM_offset_0_alias
	.size		__nv_reservedSMEM_offset_0_alias, 0, 64
	.other		__nv_reservedSMEM_offset_0_alias,@"STO_CUDA_RESERVED_SHARED STV_DEFAULT"
__nv_reservedSMEM_offset_0_alias:
	.zero		0
	.zero		64


//--------------------- .nv.constant0._Z10cuda_hellov --------------------------
	.section	.nv.constant0._Z10cuda_hellov,"a",@progbits
	.sectionflags	@""
	.align	4
.nv.constant0._Z10cuda_hellov:
	.zero		896


//--------------------- SYMBOLS --------------------------

	.type		.nv.reservedSmem.offset0,@object
	.size		.nv.reservedSmem.offset0,0x4
	.type		vprintf,@function
